	.headerflags	@"EF_CUDA_TEXMODE_UNIFIED EF_CUDA_64BIT_ADDRESS EF_CUDA_ACCELERATORS EF_CUDA_SM90 EF_CUDA_VIRTUAL_SM(EF_CUDA_SM90)"
	.elftype	@"ET_EXEC"


//--------------------- .nv.info                  --------------------------
	.section	.nv.info,"",@"SHT_CUDA_INFO"
	.align	4


	//----- nvinfo : EIATTR_REGCOUNT
	.align		4
        /*0000*/ 	.byte	0x04, 0x2f
        /*0002*/ 	.short	(.L_1 - .L_0)
	.align		4
.L_0:
        /*0004*/ 	.word	index@(triton_poi_fused_clone_6)
        /*0008*/ 	.word	0x00000010


	//----- nvinfo : EIATTR_MIN_STACK_SIZE
	.align		4
.L_1:
        /*000c*/ 	.byte	0x04, 0x12
        /*000e*/ 	.short	(.L_3 - .L_2)
	.align		4
.L_2:
        /*0010*/ 	.word	index@(triton_poi_fused_clone_6)
        /*0014*/ 	.word	0x00000000


	//----- nvinfo : EIATTR_FRAME_SIZE
	.align		4
.L_3:
        /*0018*/ 	.byte	0x04, 0x11
        /*001a*/ 	.short	(.L_5 - .L_4)
	.align		4
.L_4:
        /*001c*/ 	.word	index@(triton_poi_fused_clone_6)
        /*0020*/ 	.word	0x00000000


	//----- nvinfo : EIATTR_MIN_STACK_SIZE
	.align		4
.L_5:
        /*0024*/ 	.byte	0x04, 0x12
        /*0026*/ 	.short	(.L_7 - .L_6)
	.align		4
.L_6:
        /*0028*/ 	.word	index@(triton_poi_fused_clone_6)
        /*002c*/ 	.word	0x00000000
.L_7:


//--------------------- .nv.info.triton_poi_fused_clone_6 --------------------------
	.section	.nv.info.triton_poi_fused_clone_6,"",@"SHT_CUDA_INFO"
	.sectionflags	@""
	.align	4


	//----- nvinfo : EIATTR_CUDA_API_VERSION
	.align		4
        /*0000*/ 	.byte	0x04, 0x37
        /*0002*/ 	.short	(.L_9 - .L_8)
.L_8:
        /*0004*/ 	.word	0x0000007c


	//----- nvinfo : EIATTR_KPARAM_INFO
	.align		4
.L_9:
        /*0008*/ 	.byte	0x04, 0x17
        /*000a*/ 	.short	(.L_11 - .L_10)
.L_10:
        /*000c*/ 	.word	0x00000000
        /*0010*/ 	.short	0x0004
        /*0012*/ 	.short	0x001c
        /*0014*/ 	.byte	0x00, 0xf0, 0x11, 0x00


	//----- nvinfo : EIATTR_KPARAM_INFO
	.align		4
.L_11:
        /*0018*/ 	.byte	0x04, 0x17
        /*001a*/ 	.short	(.L_13 - .L_12)
.L_12:
        /*001c*/ 	.word	0x00000000
        /*0020*/ 	.short	0x0003
        /*0022*/ 	.short	0x0018
        /*0024*/ 	.byte	0x00, 0xf0, 0x11, 0x00


	//----- nvinfo : EIATTR_KPARAM_INFO
	.align		4
.L_13:
        /*0028*/ 	.byte	0x04, 0x17
        /*002a*/ 	.short	(.L_15 - .L_14)
.L_14:
        /*002c*/ 	.word	0x00000000
        /*0030*/ 	.short	0x0002
        /*0032*/ 	.short	0x0010
        /*0034*/ 	.byte	0x00, 0xf4, 0x21, 0x00


	//----- nvinfo : EIATTR_KPARAM_INFO
	.align		4
.L_15:
        /*0038*/ 	.byte	0x04, 0x17
        /*003a*/ 	.short	(.L_17 - .L_16)
.L_16:
        /*003c*/ 	.word	0x00000000
        /*0040*/ 	.short	0x0001
        /*0042*/ 	.short	0x0008
        /*0044*/ 	.byte	0x00, 0xf4, 0x21, 0x00


	//----- nvinfo : EIATTR_KPARAM_INFO
	.align		4
.L_17:
        /*0048*/ 	.byte	0x04, 0x17
        /*004a*/ 	.short	(.L_19 - .L_18)
.L_18:
        /*004c*/ 	.word	0x00000000
        /*0050*/ 	.short	0x0000
        /*0052*/ 	.short	0x0000
        /*0054*/ 	.byte	0x00, 0xf4, 0x21, 0x00


	//----- nvinfo : EIATTR_SPARSE_MMA_MASK
	.align		4
.L_19:
        /*0058*/ 	.byte	0x03, 0x50
        /*005a*/ 	.short	0x0000


	//----- nvinfo : EIATTR_MAXREG_COUNT
	.align		4
        /*005c*/ 	.byte	0x03, 0x1b
        /*005e*/ 	.short	0x00ff


	//----- nvinfo : EIATTR_EXIT_INSTR_OFFSETS
	.align		4
        /*0060*/ 	.byte	0x04, 0x1c
        /*0062*/ 	.short	(.L_21 - .L_20)


	//   ....[0]....
.L_20:
        /*0064*/ 	.word	0x00000330


	//   ....[1]....
        /*0068*/ 	.word	0x00000390


	//----- nvinfo : EIATTR_REQNTID
	.align		4
.L_21:
        /*006c*/ 	.byte	0x04, 0x10
        /*006e*/ 	.short	(.L_23 - .L_22)
.L_22:
        /*0070*/ 	.word	0x00000020
        /*0074*/ 	.word	0x00000001
        /*0078*/ 	.word	0x00000001


	//----- nvinfo : EIATTR_CBANK_PARAM_SIZE
	.align		4
.L_23:
        /*007c*/ 	.byte	0x03, 0x19
        /*007e*/ 	.short	0x0020


	//----- nvinfo : EIATTR_PARAM_CBANK
	.align		4
        /*0080*/ 	.byte	0x04, 0x0a
        /*0082*/ 	.short	(.L_25 - .L_24)
	.align		4
.L_24:
        /*0084*/ 	.word	index@(.nv.constant0.triton_poi_fused_clone_6)
        /*0088*/ 	.short	0x0210
        /*008a*/ 	.short	0x0020


	//----- nvinfo : EIATTR_SW_WAR
	.align		4
.L_25:
        /*008c*/ 	.byte	0x04, 0x36
        /*008e*/ 	.short	(.L_27 - .L_26)
.L_26:
        /*0090*/ 	.word	0x00000008
.L_27:


//--------------------- .nv.callgraph             --------------------------
	.section	.nv.callgraph,"",@"SHT_CUDA_CALLGRAPH"
	.align	4
	.sectionentsize	8
	.align		4
        /*0000*/ 	.word	0x00000000
	.align		4
        /*0004*/ 	.word	0xffffffff
	.align		4
        /*0008*/ 	.word	0x00000000
	.align		4
        /*000c*/ 	.word	0xfffffffe
	.align		4
        /*0010*/ 	.word	0x00000000
	.align		4
        /*0014*/ 	.word	0xfffffffd
	.align		4
        /*0018*/ 	.word	0x00000000
	.align		4
        /*001c*/ 	.word	0xfffffffc


//--------------------- .text.triton_poi_fused_clone_6 --------------------------
	.section	.text.triton_poi_fused_clone_6,"ax",@progbits
	.sectionflags	@"SHF_BARRIERS=1"
	.align	128
        .global         triton_poi_fused_clone_6
        .type           triton_poi_fused_clone_6,@function
        .size           triton_poi_fused_clone_6,(.L_x_1 - triton_poi_fused_clone_6)
        .other          triton_poi_fused_clone_6,@"STO_CUDA_ENTRY STV_DEFAULT"
triton_poi_fused_clone_6:
.text.triton_poi_fused_clone_6:
[----:B------:R-:W0:Y:S02]  /*0000*/  LDC R1, c[0x0][0x28] ;  /* 0x00000a00ff017b82 */ /* 0x000e240000000800 */
[----:B------:R-:W1:Y:S01]  /*0010*/  S2R R0, SR_CTAID.Y ;  /* 0x0000000000007919 */ /* 0x000e620000002600 */
[----:B------:R-:W2:Y:S01]  /*0020*/  LDC.64 R4, c[0x0][0x218] ;  /* 0x00008600ff047b82 */ /* 0x000ea20000000a00 */
[----:B------:R-:W-:Y:S01]  /*0030*/  ULDC.64 UR6, c[0x0][0x208] ;  /* 0x0000820000067ab9 */ /* 0x000fe20000000a00 */
[----:B------:R-:W3:Y:S01]  /*0040*/  S2R R13, SR_TID.X ;  /* 0x00000000000d7919 */ /* 0x000ee20000002100 */
[----:B------:R-:W4:Y:S05]  /*0050*/  S2R R8, SR_CTAID.X ;  /* 0x0000000000087919 */ /* 0x000f2a0000002500 */
[----:B------:R-:W5:Y:S01]  /*0060*/  LDC.64 R2, c[0x0][0x210] ;  /* 0x00008400ff027b82 */ /* 0x000f620000000a00 */
[----:B-1----:R-:W-:Y:S01]  /*0070*/  IMAD.SHL.U32 R0, R0, 0x8, RZ ;  /* 0x0000000800007824 */ /* 0x002fe200078e00ff */
[----:B---3--:R-:W-:-:S04]  /*0080*/  SHF.R.U32.HI R9, RZ, 0x3, R13 ;  /* 0x00000003ff097819 */ /* 0x008fc8000001160d */
[----:B------:R-:W-:Y:S01]  /*0090*/  LOP3.LUT R6, R0, 0x7, R13, 0xf8, !PT ;  /* 0x0000000700067812 */ /* 0x000fe200078ef80d */
[----:B----4-:R-:W-:Y:S01]  /*00a0*/  IMAD.SHL.U32 R8, R8, 0x4, RZ ;  /* 0x0000000408087824 */ /* 0x010fe200078e00ff */
[----:B------:R-:W-:Y:S02]  /*00b0*/  SGXT.U32 R9, R9, 0x2 ;  /* 0x000000020909781a */ /* 0x000fe40000000000 */
[----:B------:R-:W-:Y:S02]  /*00c0*/  SHF.R.S32.HI R7, RZ, 0x1f, R6 ;  /* 0x0000001fff077819 */ /* 0x000fe40000011406 */
[----:B------:R-:W-:Y:S02]  /*00d0*/  ISETP.GE.AND P1, PT, R6, 0x10, PT ;  /* 0x000000100600780c */ /* 0x000fe40003f26270 */
[----:B------:R-:W-:Y:S02]  /*00e0*/  LEA.HI R10, R7, R6, RZ, 0x2 ;  /* 0x00000006070a7211 */ /* 0x000fe400078f10ff */
[----:B------:R-:W-:-:S02]  /*00f0*/  LOP3.LUT R7, R8, R9, RZ, 0xfc, !PT ;  /* 0x0000000908077212 */ /* 0x000fc400078efcff */
[C---:B------:R-:W-:Y:S01]  /*0100*/  LOP3.LUT R11, R10.reuse, 0xfffffffc, RZ, 0xc0, !PT ;  /* 0xfffffffc0a0b7812 */ /* 0x040fe200078ec0ff */
[----:B------:R-:W-:Y:S01]  /*0110*/  IMAD.SHL.U32 R10, R10, 0x4, RZ ;  /* 0x000000040a0a7824 */ /* 0x000fe200078e00ff */
[----:B------:R-:W-:-:S03]  /*0120*/  ISETP.GE.AND P0, PT, R7, 0x4, PT ;  /* 0x000000040700780c */ /* 0x000fc60003f06270 */
[----:B------:R-:W-:Y:S01]  /*0130*/  IMAD.IADD R11, R6, 0x1, -R11 ;  /* 0x00000001060b7824 */ /* 0x000fe200078e0a0b */
[----:B------:R-:W-:Y:S02]  /*0140*/  LOP3.LUT R10, R10, 0xfffffff0, RZ, 0xc0, !PT ;  /* 0xfffffff00a0a7812 */ /* 0x000fe400078ec0ff */
[----:B------:R-:W-:Y:S01]  /*0150*/  ISETP.LT.AND P0, PT, R6, 0x10, !P0 ;  /* 0x000000100600780c */ /* 0x000fe20004701270 */
[----:B------:R-:W-:Y:S02]  /*0160*/  IMAD R7, R7, 0x4, R11 ;  /* 0x0000000407077824 */ /* 0x000fe400078e020b */
[----:B--2---:R-:W-:-:S04]  /*0170*/  IMAD.WIDE R4, R11, 0x4, R4 ;  /* 0x000000040b047825 */ /* 0x004fc800078e0204 */
[----:B------:R-:W-:Y:S02]  /*0180*/  IMAD.IADD R7, R7, 0x1, R10 ;  /* 0x0000000107077824 */ /* 0x000fe400078e020a */
[----:B------:R-:W-:Y:S02]  /*0190*/  IMAD.MOV.U32 R11, RZ, RZ, RZ ;  /* 0x000000ffff0b7224 */ /* 0x000fe400078e00ff */
[----:B------:R-:W-:Y:S02]  /*01a0*/  IMAD.MOV.U32 R6, RZ, RZ, RZ ;  /* 0x000000ffff067224 */ /* 0x000fe400078e00ff */
[----:B-----5:R-:W-:Y:S02]  /*01b0*/  IMAD.WIDE R2, R7, 0x4, R2 ;  /* 0x0000000407027825 */ /* 0x020fe400078e0202 */
[----:B------:R-:W2:Y:S04]  /*01c0*/  @!P1 LDG.E.EL R11, desc[UR6][R4.64] ;  /* 0x00000006040b9981 */ /* 0x000ea8000c2e1900 */
[----:B------:R1:W2:Y:S01]  /*01d0*/  @P0 LDG.E.EL R6, desc[UR6][R2.64] ;  /* 0x0000000602060981 */ /* 0x0002a2000c2e1900 */
[----:B------:R-:W3:Y:S01]  /*01e0*/  S2UR UR5, SR_CgaCtaId ;  /* 0x00000000000579c3 */ /* 0x000ee20000008800 */
[----:B------:R-:W-:Y:S01]  /*01f0*/  IMAD.SHL.U32 R7, R13, 0x4, RZ ;  /* 0x000000040d077824 */ /* 0x000fe200078e00ff */
[----:B------:R-:W-:Y:S01]  /*0200*/  UMOV UR4, 0x400 ;  /* 0x0000040000047882 */ /* 0x000fe20000000000 */
[----:B------:R-:W-:-:S02]  /*0210*/  SHF.R.U32.HI R12, RZ, 0x2, R13 ;  /* 0x00000002ff0c7819 */ /* 0x000fc4000001160d */
[----:B------:R-:W-:Y:S02]  /*0220*/  LOP3.LUT R8, R8, 0x3, R13, 0xf8, !PT ;  /* 0x0000000308087812 */ /* 0x000fe400078ef80d */
[----:B------:R-:W-:Y:S02]  /*0230*/  LOP3.LUT R10, R7, 0x1c, RZ, 0xc0, !PT ;  /* 0x0000001c070a7812 */ /* 0x000fe400078ec0ff */
[----:B------:R-:W-:Y:S02]  /*0240*/  SGXT.U32 R7, R12, 0x3 ;  /* 0x000000030c07781a */ /* 0x000fe40000000000 */
[----:B------:R-:W-:Y:S02]  /*0250*/  LOP3.LUT R9, R10, R9, RZ, 0xfc, !PT ;  /* 0x000000090a097212 */ /* 0x000fe400078efcff */
[----:B------:R-:W-:Y:S02]  /*0260*/  LOP3.LUT R7, R0, R7, RZ, 0xfc, !PT ;  /* 0x0000000700077212 */ /* 0x000fe400078efcff */
[----:B------:R-:W-:-:S02]  /*0270*/  ISETP.GE.AND P0, PT, R8, 0x4, PT ;  /* 0x000000040800780c */ /* 0x000fc40003f06270 */
[----:B-1----:R-:W-:Y:S02]  /*0280*/  LOP3.LUT R2, R13, 0x1c, RZ, 0xc0, !PT ;  /* 0x0000001c0d027812 */ /* 0x002fe400078ec0ff */
[----:B------:R-:W-:Y:S02]  /*0290*/  ISETP.LT.AND P0, PT, R7, 0x10, !P0 ;  /* 0x000000100700780c */ /* 0x000fe40004701270 */
[----:B------:R-:W-:Y:S01]  /*02a0*/  LOP3.LUT R0, R13, 0x1f, RZ, 0xc0, !PT ;  /* 0x0000001f0d007812 */ /* 0x000fe200078ec0ff */
[----:B---3--:R-:W-:-:S06]  /*02b0*/  UPRMT UR4, UR5, 0x654, UR4 ;  /* 0x0000065405047896 */ /* 0x008fcc0008000004 */
[----:B------:R-:W-:Y:S02]  /*02c0*/  VIADD R10, R10, UR4 ;  /* 0x000000040a0a7c36 */ /* 0x000fe40008000000 */
[----:B------:R-:W-:Y:S02]  /*02d0*/  VIADD R3, R2, UR4 ;  /* 0x0000000402037c36 */ /* 0x000fe40008000000 */
[----:B------:R-:W-:Y:S02]  /*02e0*/  IMAD R9, R9, 0x4, R10 ;  /* 0x0000000409097824 */ /* 0x000fe400078e020a */
[----:B------:R-:W-:Y:S02]  /*02f0*/  IMAD R0, R0, 0x4, R3 ;  /* 0x0000000400007824 */ /* 0x000fe400078e0203 */
[----:B--2---:R-:W-:-:S05]  /*0300*/  FADD R6, R11, R6 ;  /* 0x000000060b067221 */ /* 0x004fca0000000000 */
[----:B------:R1:W-:Y:S01]  /*0310*/  STS [R9], R6 ;  /* 0x0000000609007388 */ /* 0x0003e20000000800 */
[----:B------:R-:W-:Y:S06]  /*0320*/  BAR.SYNC.DEFER_BLOCKING 0x0 ;  /* 0x0000000000007b1d */ /* 0x000fec0000010000 */
[----:B-1----:R-:W-:Y:S05]  /*0330*/  @!P0 EXIT ;  /* 0x000000000000894d */ /* 0x002fea0003800000 */
[----:B------:R-:W0:Y:S01]  /*0340*/  LDS R5, [R0] ;  /* 0x0000000000057984 */ /* 0x000e220000000800 */
[----:B------:R-:W1:Y:S01]  /*0350*/  LDC.64 R2, c[0x0][0x220] ;  /* 0x00008800ff027b82 */ /* 0x000e620000000a00 */
[----:B------:R-:W-:-:S04]  /*0360*/  IMAD R7, R7, 0x4, R8 ;  /* 0x0000000407077824 */ /* 0x000fc800078e0208 */
[----:B-1----:R-:W-:-:S05]  /*0370*/  IMAD.WIDE R2, R7, 0x4, R2 ;  /* 0x0000000407027825 */ /* 0x002fca00078e0202 */
[----:B0-----:R-:W-:Y:S01]  /*0380*/  STG.E desc[UR6][R2.64], R5 ;  /* 0x0000000502007986 */ /* 0x001fe2000c101906 */
[----:B------:R-:W-:Y:S05]  /*0390*/  EXIT ;  /* 0x000000000000794d */ /* 0x000fea0003800000 */
.L_x_0:
[----:B------:R-:W-:-:S00]  /*03a0*/  BRA `(.L_x_0) ;  /* 0xfffffffc00fc7947 */ /* 0x000fc0000383ffff */
[----:B------:R-:W-:-:S00]  /*03b0*/  NOP ;  /* 0x0000000000007918 */ /* 0x000fc00000000000 */
        /* <DEDUP_REMOVED lines=12> */
.L_x_1:


//--------------------- .nv.shared.triton_poi_fused_clone_6 --------------------------
	.section	.nv.shared.triton_poi_fused_clone_6,"aw",@nobits
	.sectionflags	@""
	.align	16
	.zero		1024


//--------------------- .nv.constant0.triton_poi_fused_clone_6 --------------------------
	.section	.nv.constant0.triton_poi_fused_clone_6,"a",@progbits
	.sectionflags	@""
	.align	4
.nv.constant0.triton_poi_fused_clone_6:
	.zero		560
